	.headerflags	@"EF_CUDA_TEXMODE_UNIFIED EF_CUDA_64BIT_ADDRESS EF_CUDA_ACCELERATORS EF_CUDA_SM90 EF_CUDA_VIRTUAL_SM(EF_CUDA_SM90)"
	.elftype	@"ET_EXEC"


//--------------------- .nv.info                  --------------------------
	.section	.nv.info,"",@"SHT_CUDA_INFO"
	.align	4


	//----- nvinfo : EIATTR_REGCOUNT
	.align		4
        /*0000*/ 	.byte	0x04, 0x2f
        /*0002*/ 	.short	(.L_3 - .L_2)
	.align		4
.L_2:
        /*0004*/ 	.word	index@(triton_poi_fused__native_batch_norm_legit_no_training_convolution_relu_8)
        /*0008*/ 	.word	0x0000001a


	//----- nvinfo : EIATTR_MIN_STACK_SIZE
	.align		4
.L_3:
        /*000c*/ 	.byte	0x04, 0x12
        /*000e*/ 	.short	(.L_5 - .L_4)
	.align		4
.L_4:
        /*0010*/ 	.word	index@(triton_poi_fused__native_batch_norm_legit_no_training_convolution_relu_8)
        /*0014*/ 	.word	0x00000000


	//----- nvinfo : EIATTR_FRAME_SIZE
	.align		4
.L_5:
        /*0018*/ 	.byte	0x04, 0x11
        /*001a*/ 	.short	(.L_7 - .L_6)
	.align		4
.L_6:
        /*001c*/ 	.word	index@(triton_poi_fused__native_batch_norm_legit_no_training_convolution_relu_8)
        /*0020*/ 	.word	0x00000000


	//----- nvinfo : EIATTR_MIN_STACK_SIZE
	.align		4
.L_7:
        /*0024*/ 	.byte	0x04, 0x12
        /*0026*/ 	.short	(.L_9 - .L_8)
	.align		4
.L_8:
        /*0028*/ 	.word	index@(triton_poi_fused__native_batch_norm_legit_no_training_convolution_relu_8)
        /*002c*/ 	.word	0x00000000
.L_9:


//--------------------- .nv.info.triton_poi_fused__native_batch_norm_legit_no_training_convolution_relu_8 --------------------------
	.section	.nv.info.triton_poi_fused__native_batch_norm_legit_no_training_convolution_relu_8,"",@"SHT_CUDA_INFO"
	.sectionflags	@""
	.align	4


	//----- nvinfo : EIATTR_CUDA_API_VERSION
	.align		4
        /*0000*/ 	.byte	0x04, 0x37
        /*0002*/ 	.short	(.L_11 - .L_10)
.L_10:
        /*0004*/ 	.word	0x0000007c


	//----- nvinfo : EIATTR_KPARAM_INFO
	.align		4
.L_11:
        /*0008*/ 	.byte	0x04, 0x17
        /*000a*/ 	.short	(.L_13 - .L_12)
.L_12:
        /*000c*/ 	.word	0x00000000
        /*0010*/ 	.short	0x0007
        /*0012*/ 	.short	0x0038
        /*0014*/ 	.byte	0x00, 0xf0, 0x11, 0x00


	//----- nvinfo : EIATTR_KPARAM_INFO
	.align		4
.L_13:
        /*0018*/ 	.byte	0x04, 0x17
        /*001a*/ 	.short	(.L_15 - .L_14)
.L_14:
        /*001c*/ 	.word	0x00000000
        /*0020*/ 	.short	0x0006
        /*0022*/ 	.short	0x0030
        /*0024*/ 	.byte	0x00, 0xf4, 0x21, 0x00


	//----- nvinfo : EIATTR_KPARAM_INFO
	.align		4
.L_15:
        /*0028*/ 	.byte	0x04, 0x17
        /*002a*/ 	.short	(.L_17 - .L_16)
.L_16:
        /*002c*/ 	.word	0x00000000
        /*0030*/ 	.short	0x0005
        /*0032*/ 	.short	0x0028
        /*0034*/ 	.byte	0x00, 0xf4, 0x21, 0x00


	//----- nvinfo : EIATTR_KPARAM_INFO
	.align		4
.L_17:
        /*0038*/ 	.byte	0x04, 0x17
        /*003a*/ 	.short	(.L_19 - .L_18)
.L_18:
        /*003c*/ 	.word	0x00000000
        /*0040*/ 	.short	0x0004
        /*0042*/ 	.short	0x0020
        /*0044*/ 	.byte	0x00, 0xf4, 0x21, 0x00


	//----- nvinfo : EIATTR_KPARAM_INFO
	.align		4
.L_19:
        /*0048*/ 	.byte	0x04, 0x17
        /*004a*/ 	.short	(.L_21 - .L_20)
.L_20:
        /*004c*/ 	.word	0x00000000
        /*0050*/ 	.short	0x0003
        /*0052*/ 	.short	0x0018
        /*0054*/ 	.byte	0x00, 0xf4, 0x21, 0x00


	//----- nvinfo : EIATTR_KPARAM_INFO
	.align		4
.L_21:
        /*0058*/ 	.byte	0x04, 0x17
        /*005a*/ 	.short	(.L_23 - .L_22)
.L_22:
        /*005c*/ 	.word	0x00000000
        /*0060*/ 	.short	0x0002
        /*0062*/ 	.short	0x0010
        /*0064*/ 	.byte	0x00, 0xf4, 0x21, 0x00


	//----- nvinfo : EIATTR_KPARAM_INFO
	.align		4
.L_23:
        /*0068*/ 	.byte	0x04, 0x17
        /*006a*/ 	.short	(.L_25 - .L_24)
.L_24:
        /*006c*/ 	.word	0x00000000
        /*0070*/ 	.short	0x0001
        /*0072*/ 	.short	0x0008
        /*0074*/ 	.byte	0x00, 0xf4, 0x21, 0x00


	//----- nvinfo : EIATTR_KPARAM_INFO
	.align		4
.L_25:
        /*0078*/ 	.byte	0x04, 0x17
        /*007a*/ 	.short	(.L_27 - .L_26)
.L_26:
        /*007c*/ 	.word	0x00000000
        /*0080*/ 	.short	0x0000
        /*0082*/ 	.short	0x0000
        /*0084*/ 	.byte	0x00, 0xf4, 0x21, 0x00


	//----- nvinfo : EIATTR_SPARSE_MMA_MASK
	.align		4
.L_27:
        /*0088*/ 	.byte	0x03, 0x50
        /*008a*/ 	.short	0x0000


	//----- nvinfo : EIATTR_MAXREG_COUNT
	.align		4
        /*008c*/ 	.byte	0x03, 0x1b
        /*008e*/ 	.short	0x00ff


	//----- nvinfo : EIATTR_EXIT_INSTR_OFFSETS
	.align		4
        /*0090*/ 	.byte	0x04, 0x1c
        /*0092*/ 	.short	(.L_29 - .L_28)


	//   ....[0]....
.L_28:
        /*0094*/ 	.word	0x00000500


	//   ....[1]....
        /*0098*/ 	.word	0x00000520


	//----- nvinfo : EIATTR_REQNTID
	.align		4
.L_29:
        /*009c*/ 	.byte	0x04, 0x10
        /*009e*/ 	.short	(.L_31 - .L_30)
.L_30:
        /*00a0*/ 	.word	0x00000080
        /*00a4*/ 	.word	0x00000001
        /*00a8*/ 	.word	0x00000001


	//----- nvinfo : EIATTR_CBANK_PARAM_SIZE
	.align		4
.L_31:
        /*00ac*/ 	.byte	0x03, 0x19
        /*00ae*/ 	.short	0x003c


	//----- nvinfo : EIATTR_PARAM_CBANK
	.align		4
        /*00b0*/ 	.byte	0x04, 0x0a
        /*00b2*/ 	.short	(.L_33 - .L_32)
	.align		4
.L_32:
        /*00b4*/ 	.word	index@(.nv.constant0.triton_poi_fused__native_batch_norm_legit_no_training_convolution_relu_8)
        /*00b8*/ 	.short	0x0210
        /*00ba*/ 	.short	0x003c


	//----- nvinfo : EIATTR_SW_WAR
	.align		4
.L_33:
        /*00bc*/ 	.byte	0x04, 0x36
        /*00be*/ 	.short	(.L_35 - .L_34)
.L_34:
        /*00c0*/ 	.word	0x00000008
.L_35:


//--------------------- .nv.callgraph             --------------------------
	.section	.nv.callgraph,"",@"SHT_CUDA_CALLGRAPH"
	.align	4
	.sectionentsize	8
	.align		4
        /*0000*/ 	.word	0x00000000
	.align		4
        /*0004*/ 	.word	0xffffffff
	.align		4
        /*0008*/ 	.word	0x00000000
	.align		4
        /*000c*/ 	.word	0xfffffffe
	.align		4
        /*0010*/ 	.word	0x00000000
	.align		4
        /*0014*/ 	.word	0xfffffffd
	.align		4
        /*0018*/ 	.word	0x00000000
	.align		4
        /*001c*/ 	.word	0xfffffffc


//--------------------- .nv.constant4             --------------------------
	.section	.nv.constant4,"a",@progbits
	.align	8
	.align		8
.nv.constant4:
        /*0000*/ 	.dword	_$_str
	.align		8
        /*0008*/ 	.dword	_$_str_$_2


//--------------------- .text.triton_poi_fused__native_batch_norm_legit_no_training_convolution_relu_8 --------------------------
	.section	.text.triton_poi_fused__native_batch_norm_legit_no_training_convolution_relu_8,"ax",@progbits
	.align	128
        .global         triton_poi_fused__native_batch_norm_legit_no_training_convolution_relu_8
        .type           triton_poi_fused__native_batch_norm_legit_no_training_convolution_relu_8,@function
        .size           triton_poi_fused__native_batch_norm_legit_no_training_convolution_relu_8,(.L_x_1 - triton_poi_fused__native_batch_norm_legit_no_training_convolution_relu_8)
        .other          triton_poi_fused__native_batch_norm_legit_no_training_convolution_relu_8,@"STO_CUDA_ENTRY STV_DEFAULT"
triton_poi_fused__native_batch_norm_legit_no_training_convolution_relu_8:
.text.triton_poi_fused__native_batch_norm_legit_no_training_convolution_relu_8:
[----:B------:R-:W0:Y:S01]  /*0000*/  LDC R1, c[0x0][0x28] ;  /* 0x00000a00ff017b82 */ /* 0x000e220000000800 */
[----:B------:R-:W1:Y:S01]  /*0010*/  S2R R0, SR_TID.X ;  /* 0x0000000000007919 */ /* 0x000e620000002100 */
[----:B------:R-:W-:Y:S01]  /*0020*/  CS2R R16, SRZ ;  /* 0x0000000000107805 */ /* 0x000fe2000001ff00 */
[----:B------:R-:W-:-:S05]  /*0030*/  ULDC.64 UR4, c[0x0][0x208] ;  /* 0x0000820000047ab9 */ /* 0x000fca0000000a00 */
[----:B------:R-:W2:Y:S01]  /*0040*/  LDC.64 R14, c[0x0][0x218] ;  /* 0x00008600ff0e7b82 */ /* 0x000ea20000000a00 */
[----:B------:R-:W3:Y:S07]  /*0050*/  S2R R5, SR_CTAID.X ;  /* 0x0000000000057919 */ /* 0x000eee0000002500 */
[----:B------:R-:W4:Y:S08]  /*0060*/  LDC.64 R22, c[0x0][0x210] ;  /* 0x00008400ff167b82 */ /* 0x000f300000000a00 */
[----:B------:R-:W5:Y:S08]  /*0070*/  LDC.64 R20, c[0x0][0x220] ;  /* 0x00008800ff147b82 */ /* 0x000f700000000a00 */
[----:B------:R-:W2:Y:S01]  /*0080*/  LDC.64 R8, c[0x0][0x230] ;  /* 0x00008c00ff087b82 */ /* 0x000ea20000000a00 */
[----:B-1----:R-:W-:-:S07]  /*0090*/  SHF.L.U32 R0, R0, 0x1, RZ ;  /* 0x0000000100007819 */ /* 0x002fce00000006ff */
[----:B------:R-:W1:Y:S01]  /*00a0*/  LDC.64 R6, c[0x0][0x238] ;  /* 0x00008e00ff067b82 */ /* 0x000e620000000a00 */
[----:B---3--:R-:W-:Y:S02]  /*00b0*/  SHF.R.S32.HI R3, RZ, 0x17, R5 ;  /* 0x00000017ff037819 */ /* 0x008fe40000011405 */
[----:B------:R-:W-:Y:S02]  /*00c0*/  LOP3.LUT R0, R0, 0xfe, RZ, 0xc0, !PT ;  /* 0x000000fe00007812 */ /* 0x000fe400078ec0ff */
[----:B------:R-:W-:Y:S02]  /*00d0*/  SGXT R3, R3, 0x1 ;  /* 0x000000010303781a */ /* 0x000fe40000000200 */
[----:B------:R-:W-:Y:S02]  /*00e0*/  LEA R0, R5, R0, 0x8 ;  /* 0x0000000005007211 */ /* 0x000fe400078e40ff */
[----:B------:R-:W3:Y:S02]  /*00f0*/  LDC.64 R4, c[0x0][0x228] ;  /* 0x00008a00ff047b82 */ /* 0x000ee40000000a00 */
[----:B------:R-:W-:-:S02]  /*0100*/  LEA.HI R3, R3, R0, RZ, 0x4 ;  /* 0x0000000003037211 */ /* 0x000fc400078f20ff */
[----:B------:R-:W-:Y:S02]  /*0110*/  ISETP.GE.AND P0, PT, R0, 0x800, PT ;  /* 0x000008000000780c */ /* 0x000fe40003f06270 */
[----:B------:R-:W-:-:S04]  /*0120*/  SHF.R.S32.HI R3, RZ, 0x4, R3 ;  /* 0x00000004ff037819 */ /* 0x000fc80000011403 */
[----:B------:R-:W-:-:S04]  /*0130*/  LEA.HI R2, R3, R3, RZ, 0x5 ;  /* 0x0000000303027211 */ /* 0x000fc800078f28ff */
[----:B------:R-:W-:-:S04]  /*0140*/  LOP3.LUT R2, R2, 0xffffffe0, RZ, 0xc0, !PT ;  /* 0xffffffe002027812 */ /* 0x000fc800078ec0ff */
[----:B------:R-:W-:-:S05]  /*0150*/  IADD3 R19, R3, -R2, RZ ;  /* 0x8000000203137210 */ /* 0x000fca0007ffe0ff */
[----:B---3--:R-:W-:-:S05]  /*0160*/  IMAD.WIDE R4, R19, 0x4, R4 ;  /* 0x0000000413047825 */ /* 0x008fca00078e0204 */
[----:B------:R-:W3:Y:S04]  /*0170*/  @!P0 LDG.E.EL R16, desc[UR4][R4.64] ;  /* 0x0000000404108981 */ /* 0x000ee8000c2e1900 */
[----:B------:R4:W3:Y:S01]  /*0180*/  @!P0 LDG.E.EL R17, desc[UR4][R4.64] ;  /* 0x0000000404118981 */ /* 0x0008e2000c2e1900 */
[----:B------:R-:W-:Y:S02]  /*0190*/  CS2R R12, SRZ ;  /* 0x00000000000c7805 */ /* 0x000fe4000001ff00 */
[----:B------:R-:W-:Y:S02]  /*01a0*/  CS2R R10, SRZ ;  /* 0x00000000000a7805 */ /* 0x000fe4000001ff00 */
[----:B------:R-:W-:Y:S01]  /*01b0*/  CS2R R2, SRZ ;  /* 0x0000000000027805 */ /* 0x000fe2000001ff00 */
[----:B--2---:R-:W-:-:S05]  /*01c0*/  IMAD.WIDE R14, R19, 0x4, R14 ;  /* 0x00000004130e7825 */ /* 0x004fca00078e020e */
[----:B------:R-:W2:Y:S01]  /*01d0*/  @!P0 LDG.E.EL R13, desc[UR4][R14.64] ;  /* 0x000000040e0d8981 */ /* 0x000ea2000c2e1900 */
[----:B----4-:R-:W-:-:S03]  /*01e0*/  IMAD.WIDE R4, R0, 0x4, R22 ;  /* 0x0000000400047825 */ /* 0x010fc600078e0216 */
[----:B------:R-:W4:Y:S01]  /*01f0*/  @!P0 LDG.E.EL R10, desc[UR4][R14.64] ;  /* 0x000000040e0a8981 */ /* 0x000f22000c2e1900 */
[----:B-----5:R-:W-:-:S03]  /*0200*/  IMAD.WIDE R22, R19, 0x4, R20 ;  /* 0x0000000413167825 */ /* 0x020fc600078e0214 */
[----:B------:R-:W2:Y:S01]  /*0210*/  @!P0 LDG.E.64 R2, desc[UR4][R4.64] ;  /* 0x0000000404028981 */ /* 0x000ea2000c1e1b00 */
[C---:B0-----:R-:W-:Y:S01]  /*0220*/  IMAD.WIDE R8, R19.reuse, 0x4, R8 ;  /* 0x0000000413087825 */ /* 0x041fe200078e0208 */
[----:B------:R-:W-:Y:S02]  /*0230*/  CS2R R20, SRZ ;  /* 0x0000000000147805 */ /* 0x000fe4000001ff00 */
[----:B------:R-:W5:Y:S01]  /*0240*/  @!P0 LDG.E.EL R11, desc[UR4][R22.64] ;  /* 0x00000004160b8981 */ /* 0x000f62000c2e1900 */
[----:B-1----:R-:W-:Y:S01]  /*0250*/  IMAD.WIDE R6, R19, 0x4, R6 ;  /* 0x0000000413067825 */ /* 0x002fe200078e0206 */
[----:B------:R-:W-:Y:S02]  /*0260*/  CS2R R18, SRZ ;  /* 0x0000000000127805 */ /* 0x000fe4000001ff00 */
[----:B------:R-:W2:Y:S04]  /*0270*/  @!P0 LDG.E.EL R12, desc[UR4][R22.64] ;  /* 0x00000004160c8981 */ /* 0x000ea8000c2e1900 */
[----:B------:R-:W2:Y:S04]  /*0280*/  @!P0 LDG.E.EL R20, desc[UR4][R8.64] ;  /* 0x0000000408148981 */ /* 0x000ea8000c2e1900 */
[----:B------:R0:W2:Y:S04]  /*0290*/  @!P0 LDG.E.EL R21, desc[UR4][R8.64] ;  /* 0x0000000408158981 */ /* 0x0000a8000c2e1900 */
[----:B------:R-:W2:Y:S04]  /*02a0*/  @!P0 LDG.E.EL R19, desc[UR4][R6.64] ;  /* 0x0000000406138981 */ /* 0x000ea8000c2e1900 */
[----:B------:R1:W2:Y:S01]  /*02b0*/  @!P0 LDG.E.EL R18, desc[UR4][R6.64] ;  /* 0x0000000406128981 */ /* 0x0002a2000c2e1900 */
[----:B0-----:R-:W-:Y:S01]  /*02c0*/  HFMA2.MMA R8, -RZ, RZ, 1.625, 0 ;  /* 0x3e800000ff087435 */ /* 0x001fe200000001ff */
[----:B-1----:R-:W0:Y:S02]  /*02d0*/  LDC.64 R6, c[0x0][0x240] ;  /* 0x00009000ff067b82 */ /* 0x002e240000000a00 */
[----:B0-----:R-:W-:-:S04]  /*02e0*/  IMAD.WIDE R6, R0, 0x4, R6 ;  /* 0x0000000400067825 */ /* 0x001fc800078e0206 */
[----:B---3--:R-:W-:Y:S01]  /*02f0*/  FADD R16, R16, 9.9999997473787516356e-06 ;  /* 0x3727c5ac10107421 */ /* 0x008fe20000000000 */
[----:B------:R-:W-:-:S03]  /*0300*/  FADD R17, R17, 9.9999997473787516356e-06 ;  /* 0x3727c5ac11117421 */ /* 0x000fc60000000000 */
[----:B------:R-:W0:Y:S08]  /*0310*/  MUFU.SQRT R14, R16 ;  /* 0x00000010000e7308 */ /* 0x000e300000002000 */
[----:B------:R-:W1:Y:S01]  /*0320*/  MUFU.SQRT R15, R17 ;  /* 0x00000011000f7308 */ /* 0x000e620000002000 */
[C---:B0-----:R-:W-:Y:S02]  /*0330*/  FSETP.GT.AND P1, PT, R14.reuse, 8.50705917302346158658e+37, PT ;  /* 0x7e8000000e00780b */ /* 0x041fe40003f24000 */
[----:B------:R-:W-:-:S02]  /*0340*/  FSETP.GEU.AND P3, PT, R14, 1.175494350822287508e-38, PT ;  /* 0x008000000e00780b */ /* 0x000fc40003f6e000 */
[C---:B-1----:R-:W-:Y:S02]  /*0350*/  FSETP.GT.AND P2, PT, R15.reuse, 8.50705917302346158658e+37, PT ;  /* 0x7e8000000f00780b */ /* 0x042fe40003f44000 */
[----:B------:R-:W-:-:S07]  /*0360*/  FSETP.GEU.AND P4, PT, R15, 1.175494350822287508e-38, PT ;  /* 0x008000000f00780b */ /* 0x000fce0003f8e000 */
[----:B------:R-:W-:-:S04]  /*0370*/  @P1 FMUL R14, R14, 0.25 ;  /* 0x3e8000000e0e1820 */ /* 0x000fc80000400000 */
[----:B------:R-:W-:Y:S01]  /*0380*/  @!P3 FMUL R14, R14, 16777216 ;  /* 0x4b8000000e0eb820 */ /* 0x000fe20000400000 */
[----:B------:R-:W-:-:S04]  /*0390*/  @P2 FMUL R15, R15, 0.25 ;  /* 0x3e8000000f0f2820 */ /* 0x000fc80000400000 */
[----:B------:R-:W-:Y:S01]  /*03a0*/  @!P4 FMUL R15, R15, 16777216 ;  /* 0x4b8000000f0fc820 */ /* 0x000fe20000400000 */
[----:B------:R-:W0:Y:S01]  /*03b0*/  MUFU.RCP R14, R14 ;  /* 0x0000000e000e7308 */ /* 0x000e220000001000 */
[----:B------:R-:W-:-:S07]  /*03c0*/  FSEL R9, R8, 1, P1 ;  /* 0x3f80000008097808 */ /* 0x000fce0000800000 */
[----:B------:R-:W1:Y:S01]  /*03d0*/  MUFU.RCP R15, R15 ;  /* 0x0000000f000f7308 */ /* 0x000e620000001000 */
[----:B------:R-:W-:Y:S01]  /*03e0*/  FSEL R8, R8, 1, P2 ;  /* 0x3f80000008087808 */ /* 0x000fe20001000000 */
[----:B------:R-:W-:Y:S01]  /*03f0*/  @!P3 FMUL R9, R9, 16777216 ;  /* 0x4b8000000909b820 */ /* 0x000fe20000400000 */
[----:B--2---:R-:W-:Y:S01]  /*0400*/  FADD R2, R13, R2 ;  /* 0x000000020d027221 */ /* 0x004fe20000000000 */
[----:B----4-:R-:W-:Y:S02]  /*0410*/  FADD R3, R10, R3 ;  /* 0x000000030a037221 */ /* 0x010fe40000000000 */
[----:B------:R-:W-:Y:S01]  /*0420*/  @!P4 FMUL R8, R8, 16777216 ;  /* 0x4b8000000808c820 */ /* 0x000fe20000400000 */
[----:B0-----:R-:W-:Y:S01]  /*0430*/  FMUL R14, R14, R9 ;  /* 0x000000090e0e7220 */ /* 0x001fe20000400000 */
[----:B-----5:R-:W-:Y:S01]  /*0440*/  FADD R11, R2, -R11 ;  /* 0x8000000b020b7221 */ /* 0x020fe20000000000 */
[----:B------:R-:W-:Y:S01]  /*0450*/  FADD R12, R3, -R12 ;  /* 0x8000000c030c7221 */ /* 0x000fe20000000000 */
[----:B-1----:R-:W-:-:S02]  /*0460*/  FMUL R9, R15, R8 ;  /* 0x000000080f097220 */ /* 0x002fc40000400000 */
[----:B------:R-:W-:Y:S02]  /*0470*/  FMUL R14, R11, R14 ;  /* 0x0000000e0b0e7220 */ /* 0x000fe40000400000 */
[----:B------:R-:W-:Y:S02]  /*0480*/  FMUL R9, R12, R9 ;  /* 0x000000090c097220 */ /* 0x000fe40000400000 */
[----:B------:R-:W-:Y:S02]  /*0490*/  FFMA R14, R14, R20, R19 ;  /* 0x000000140e0e7223 */ /* 0x000fe40000000013 */
[----:B------:R-:W-:Y:S01]  /*04a0*/  FFMA R9, R9, R21, R18 ;  /* 0x0000001509097223 */ /* 0x000fe20000000012 */
[----:B------:R0:W-:Y:S02]  /*04b0*/  @!P0 STG.E.64 desc[UR4][R4.64], R2 ;  /* 0x0000000204008986 */ /* 0x0001e4000c101b04 */
[----:B------:R-:W-:Y:S02]  /*04c0*/  FSETP.GEU.AND P1, PT, R14, RZ, PT ;  /* 0x000000ff0e00720b */ /* 0x000fe40003f2e000 */
[----:B------:R-:W-:-:S02]  /*04d0*/  FSETP.GEU.AND P2, PT, R9, RZ, PT ;  /* 0x000000ff0900720b */ /* 0x000fc40003f4e000 */
[----:B------:R-:W-:Y:S02]  /*04e0*/  FSEL R8, R14, RZ, P1 ;  /* 0x000000ff0e087208 */ /* 0x000fe40000800000 */
[----:B------:R-:W-:Y:S01]  /*04f0*/  FSEL R9, R9, RZ, P2 ;  /* 0x000000ff09097208 */ /* 0x000fe20001000000 */
[----:B0-----:R-:W-:Y:S08]  /*0500*/  @P0 EXIT ;  /* 0x000000000000094d */ /* 0x001ff00003800000 */
[----:B------:R-:W-:Y:S01]  /*0510*/  STG.E.64 desc[UR4][R6.64], R8 ;  /* 0x0000000806007986 */ /* 0x000fe2000c101b04 */
[----:B------:R-:W-:Y:S05]  /*0520*/  EXIT ;  /* 0x000000000000794d */ /* 0x000fea0003800000 */
.L_x_0:
[----:B------:R-:W-:-:S00]  /*0530*/  BRA `(.L_x_0) ;  /* 0xfffffffc00fc7947 */ /* 0x000fc0000383ffff */
[----:B------:R-:W-:-:S00]  /*0540*/  NOP ;  /* 0x0000000000007918 */ /* 0x000fc00000000000 */
        /* <DEDUP_REMOVED lines=11> */
.L_x_1:


//--------------------- .nv.global.init           --------------------------
	.section	.nv.global.init,"aw",@progbits
.nv.global.init:
	.type		_$_str,@object
	.size		_$_str,(_$_str_$_2 - _$_str)
_$_str:
        /*0000*/ 	.byte	0x5f, 0x5f, 0x43, 0x55, 0x44, 0x41, 0x5f, 0x46, 0x54, 0x5a, 0x00
	.type		_$_str_$_2,@object
	.size		_$_str_$_2,(.L_1 - _$_str_$_2)
_$_str_$_2:
        /*000b*/ 	.byte	0x5f, 0x5f, 0x43, 0x55, 0x44, 0x41, 0x5f, 0x50, 0x52, 0x45, 0x43, 0x5f, 0x53, 0x51, 0x52, 0x54
        /*001b*/ 	.byte	0x00
.L_1:


//--------------------- .nv.constant0.triton_poi_fused__native_batch_norm_legit_no_training_convolution_relu_8 --------------------------
	.section	.nv.constant0.triton_poi_fused__native_batch_norm_legit_no_training_convolution_relu_8,"a",@progbits
	.sectionflags	@""
	.align	4
.nv.constant0.triton_poi_fused__native_batch_norm_legit_no_training_convolution_relu_8:
	.zero		588
